	.headerflags	@"EF_CUDA_TEXMODE_UNIFIED EF_CUDA_64BIT_ADDRESS EF_CUDA_ACCELERATORS EF_CUDA_SM90 EF_CUDA_VIRTUAL_SM(EF_CUDA_SM90)"
	.elftype	@"ET_EXEC"


//--------------------- .nv.info                  --------------------------
	.section	.nv.info,"",@"SHT_CUDA_INFO"
	.align	4


	//----- nvinfo : EIATTR_REGCOUNT
	.align		4
        /*0000*/ 	.byte	0x04, 0x2f
        /*0002*/ 	.short	(.L_1 - .L_0)
	.align		4
.L_0:
        /*0004*/ 	.word	index@(triton_poi_fused_cat_1)
        /*0008*/ 	.word	0x00000010


	//----- nvinfo : EIATTR_MIN_STACK_SIZE
	.align		4
.L_1:
        /*000c*/ 	.byte	0x04, 0x12
        /*000e*/ 	.short	(.L_3 - .L_2)
	.align		4
.L_2:
        /*0010*/ 	.word	index@(triton_poi_fused_cat_1)
        /*0014*/ 	.word	0x00000000


	//----- nvinfo : EIATTR_FRAME_SIZE
	.align		4
.L_3:
        /*0018*/ 	.byte	0x04, 0x11
        /*001a*/ 	.short	(.L_5 - .L_4)
	.align		4
.L_4:
        /*001c*/ 	.word	index@(triton_poi_fused_cat_1)
        /*0020*/ 	.word	0x00000000


	//----- nvinfo : EIATTR_MIN_STACK_SIZE
	.align		4
.L_5:
        /*0024*/ 	.byte	0x04, 0x12
        /*0026*/ 	.short	(.L_7 - .L_6)
	.align		4
.L_6:
        /*0028*/ 	.word	index@(triton_poi_fused_cat_1)
        /*002c*/ 	.word	0x00000000
.L_7:


//--------------------- .nv.info.triton_poi_fused_cat_1 --------------------------
	.section	.nv.info.triton_poi_fused_cat_1,"",@"SHT_CUDA_INFO"
	.sectionflags	@""
	.align	4


	//----- nvinfo : EIATTR_CUDA_API_VERSION
	.align		4
        /*0000*/ 	.byte	0x04, 0x37
        /*0002*/ 	.short	(.L_9 - .L_8)
.L_8:
        /*0004*/ 	.word	0x0000007c


	//----- nvinfo : EIATTR_KPARAM_INFO
	.align		4
.L_9:
        /*0008*/ 	.byte	0x04, 0x17
        /*000a*/ 	.short	(.L_11 - .L_10)
.L_10:
        /*000c*/ 	.word	0x00000000
        /*0010*/ 	.short	0x0002
        /*0012*/ 	.short	0x0010
        /*0014*/ 	.byte	0x00, 0xf0, 0x11, 0x00


	//----- nvinfo : EIATTR_KPARAM_INFO
	.align		4
.L_11:
        /*0018*/ 	.byte	0x04, 0x17
        /*001a*/ 	.short	(.L_13 - .L_12)
.L_12:
        /*001c*/ 	.word	0x00000000
        /*0020*/ 	.short	0x0001
        /*0022*/ 	.short	0x0008
        /*0024*/ 	.byte	0x00, 0xf4, 0x21, 0x00


	//----- nvinfo : EIATTR_KPARAM_INFO
	.align		4
.L_13:
        /*0028*/ 	.byte	0x04, 0x17
        /*002a*/ 	.short	(.L_15 - .L_14)
.L_14:
        /*002c*/ 	.word	0x00000000
        /*0030*/ 	.short	0x0000
        /*0032*/ 	.short	0x0000
        /*0034*/ 	.byte	0x00, 0xf4, 0x21, 0x00


	//----- nvinfo : EIATTR_SPARSE_MMA_MASK
	.align		4
.L_15:
        /*0038*/ 	.byte	0x03, 0x50
        /*003a*/ 	.short	0x0000


	//----- nvinfo : EIATTR_MAXREG_COUNT
	.align		4
        /*003c*/ 	.byte	0x03, 0x1b
        /*003e*/ 	.short	0x00ff


	//----- nvinfo : EIATTR_EXIT_INSTR_OFFSETS
	.align		4
        /*0040*/ 	.byte	0x04, 0x1c
        /*0042*/ 	.short	(.L_17 - .L_16)


	//   ....[0]....
.L_16:
        /*0044*/ 	.word	0x00000220


	//   ....[1]....
        /*0048*/ 	.word	0x000002c0


	//----- nvinfo : EIATTR_REQNTID
	.align		4
.L_17:
        /*004c*/ 	.byte	0x04, 0x10
        /*004e*/ 	.short	(.L_19 - .L_18)
.L_18:
        /*0050*/ 	.word	0x00000080
        /*0054*/ 	.word	0x00000001
        /*0058*/ 	.word	0x00000001


	//----- nvinfo : EIATTR_CBANK_PARAM_SIZE
	.align		4
.L_19:
        /*005c*/ 	.byte	0x03, 0x19
        /*005e*/ 	.short	0x0014


	//----- nvinfo : EIATTR_PARAM_CBANK
	.align		4
        /*0060*/ 	.byte	0x04, 0x0a
        /*0062*/ 	.short	(.L_21 - .L_20)
	.align		4
.L_20:
        /*0064*/ 	.word	index@(.nv.constant0.triton_poi_fused_cat_1)
        /*0068*/ 	.short	0x0210
        /*006a*/ 	.short	0x0014


	//----- nvinfo : EIATTR_SW_WAR
	.align		4
.L_21:
        /*006c*/ 	.byte	0x04, 0x36
        /*006e*/ 	.short	(.L_23 - .L_22)
.L_22:
        /*0070*/ 	.word	0x00000008
.L_23:


//--------------------- .nv.callgraph             --------------------------
	.section	.nv.callgraph,"",@"SHT_CUDA_CALLGRAPH"
	.align	4
	.sectionentsize	8
	.align		4
        /*0000*/ 	.word	0x00000000
	.align		4
        /*0004*/ 	.word	0xffffffff
	.align		4
        /*0008*/ 	.word	0x00000000
	.align		4
        /*000c*/ 	.word	0xfffffffe
	.align		4
        /*0010*/ 	.word	0x00000000
	.align		4
        /*0014*/ 	.word	0xfffffffd
	.align		4
        /*0018*/ 	.word	0x00000000
	.align		4
        /*001c*/ 	.word	0xfffffffc


//--------------------- .text.triton_poi_fused_cat_1 --------------------------
	.section	.text.triton_poi_fused_cat_1,"ax",@progbits
	.sectionflags	@"SHF_BARRIERS=1"
	.align	128
        .global         triton_poi_fused_cat_1
        .type           triton_poi_fused_cat_1,@function
        .size           triton_poi_fused_cat_1,(.L_x_1 - triton_poi_fused_cat_1)
        .other          triton_poi_fused_cat_1,@"STO_CUDA_ENTRY STV_DEFAULT"
triton_poi_fused_cat_1:
.text.triton_poi_fused_cat_1:
[----:B------:R-:W0:Y:S02]  /*0000*/  LDC R1, c[0x0][0x28] ;  /* 0x00000a00ff017b82 */ /* 0x000e240000000800 */
[----:B------:R-:W1:Y:S01]  /*0010*/  S2R R4, SR_TID.X ;  /* 0x0000000000047919 */ /* 0x000e620000002100 */
[----:B------:R-:W2:Y:S01]  /*0020*/  LDC.64 R2, c[0x0][0x210] ;  /* 0x00008400ff027b82 */ /* 0x000ea20000000a00 */
[----:B------:R-:W-:Y:S01]  /*0030*/  CS2R R10, SRZ ;  /* 0x00000000000a7805 */ /* 0x000fe2000001ff00 */
[----:B------:R-:W-:Y:S01]  /*0040*/  ULDC.64 UR6, c[0x0][0x208] ;  /* 0x0000820000067ab9 */ /* 0x000fe20000000a00 */
[----:B------:R-:W3:Y:S01]  /*0050*/  S2R R7, SR_CTAID.X ;  /* 0x0000000000077919 */ /* 0x000ee20000002500 */
[----:B-1----:R-:W-:-:S05]  /*0060*/  IMAD.SHL.U32 R0, R4, 0x2, RZ ;  /* 0x0000000204007824 */ /* 0x002fca00078e00ff */
[----:B------:R-:W-:-:S04]  /*0070*/  LOP3.LUT R0, R0, 0xfe, RZ, 0xc0, !PT ;  /* 0x000000fe00007812 */ /* 0x000fc800078ec0ff */
[----:B---3--:R-:W-:-:S04]  /*0080*/  PRMT R5, R0, 0x6540, R7 ;  /* 0x0000654000057816 */ /* 0x008fc80000000007 */
[C---:B------:R-:W-:Y:S01]  /*0090*/  ISETP.GE.AND P0, PT, R5.reuse, 0xc334, PT ;  /* 0x0000c3340500780c */ /* 0x040fe20003f06270 */
[----:B--2---:R-:W-:-:S12]  /*00a0*/  IMAD.WIDE R2, R5, 0x4, R2 ;  /* 0x0000000405027825 */ /* 0x004fd800078e0202 */
[----:B------:R1:W2:Y:S01]  /*00b0*/  @!P0 LDG.E.64 R10, desc[UR6][R2.64] ;  /* 0x00000006020a8981 */ /* 0x0002a2000c1e1b00 */
[----:B------:R-:W3:Y:S01]  /*00c0*/  S2UR UR5, SR_CgaCtaId ;  /* 0x00000000000579c3 */ /* 0x000ee20000008800 */
[----:B------:R-:W-:Y:S01]  /*00d0*/  UMOV UR4, 0x400 ;  /* 0x0000040000047882 */ /* 0x000fe20000000000 */
[----:B------:R-:W-:-:S04]  /*00e0*/  LOP3.LUT R4, R4, 0x7f, RZ, 0xc0, !PT ;  /* 0x0000007f04047812 */ /* 0x000fc800078ec0ff */
[----:B------:R-:W-:Y:S02]  /*00f0*/  PRMT R5, R4, 0x6540, R7 ;  /* 0x0000654004057816 */ /* 0x000fe40000000007 */
[----:B-1----:R-:W1:Y:S02]  /*0100*/  LDC.64 R2, c[0x0][0x218] ;  /* 0x00008600ff027b82 */ /* 0x002e640000000a00 */
[----:B------:R-:W-:Y:S01]  /*0110*/  ISETP.GE.AND P0, PT, R5, 0xc334, PT ;  /* 0x0000c3340500780c */ /* 0x000fe20003f06270 */
[----:B---3--:R-:W-:-:S06]  /*0120*/  UPRMT UR4, UR5, 0x654, UR4 ;  /* 0x0000065405047896 */ /* 0x008fcc0008000004 */
[----:B------:R-:W-:Y:S02]  /*0130*/  LEA R6, R0, UR4, 0x2 ;  /* 0x0000000400067c11 */ /* 0x000fe4000f8e10ff */
[----:B------:R-:W-:Y:S01]  /*0140*/  LEA R8, R4, UR4, 0x2 ;  /* 0x0000000404087c11 */ /* 0x000fe2000f8e10ff */
[----:B------:R-:W-:-:S04]  /*0150*/  IMAD.MOV.U32 R4, RZ, RZ, RZ ;  /* 0x000000ffff047224 */ /* 0x000fc800078e00ff */
[----:B------:R-:W-:-:S05]  /*0160*/  IMAD.HI R0, R5, -0x58224301, R4 ;  /* 0xa7ddbcff05007827 */ /* 0x000fca00078e0204 */
[----:B------:R-:W-:-:S04]  /*0170*/  SHF.R.U32.HI R7, RZ, 0x1f, R0 ;  /* 0x0000001fff077819 */ /* 0x000fc80000011600 */
[----:B------:R-:W-:Y:S02]  /*0180*/  LEA.HI.SX32 R4, R0, R7, 0x13 ;  /* 0x0000000700047211 */ /* 0x000fe400078f9aff */
[----:B------:R-:W-:-:S03]  /*0190*/  LOP3.LUT R7, R5, 0x80, RZ, 0xfc, !PT ;  /* 0x0000008005077812 */ /* 0x000fc600078efcff */
[----:B------:R-:W-:Y:S01]  /*01a0*/  IMAD R9, R4, -0x30cd, R5 ;  /* 0xffffcf3304097824 */ /* 0x000fe200078e0205 */
[----:B------:R-:W-:-:S03]  /*01b0*/  ISETP.GE.AND P1, PT, R7, 0xc334, PT ;  /* 0x0000c3340700780c */ /* 0x000fc60003f26270 */
[----:B------:R-:W-:-:S04]  /*01c0*/  IMAD R5, R4, 0x3c10, R9 ;  /* 0x00003c1004057824 */ /* 0x000fc800078e0209 */
[----:B-1----:R-:W-:Y:S01]  /*01d0*/  IMAD.WIDE R4, R5, 0x4, R2 ;  /* 0x0000000405047825 */ /* 0x002fe200078e0202 */
[----:B--2---:R-:W-:Y:S01]  /*01e0*/  STS.64 [R6], R10 ;  /* 0x0000000a06007388 */ /* 0x004fe20000000a00 */
[----:B------:R-:W-:Y:S06]  /*01f0*/  BAR.SYNC.DEFER_BLOCKING 0x0 ;  /* 0x0000000000007b1d */ /* 0x000fec0000010000 */
[----:B------:R-:W1:Y:S04]  /*0200*/  LDS R13, [R8] ;  /* 0x00000000080d7984 */ /* 0x000e680000000800 */
[----:B-1----:R1:W-:Y:S01]  /*0210*/  @!P0 STG.E desc[UR6][R4.64], R13 ;  /* 0x0000000d04008986 */ /* 0x0023e2000c101906 */
[----:B------:R-:W-:Y:S05]  /*0220*/  @P1 EXIT ;  /* 0x000000000000194d */ /* 0x000fea0003800000 */
[----:B------:R-:W0:Y:S01]  /*0230*/  LDS R9, [R8+0x200] ;  /* 0x0002000008097984 */ /* 0x000e220000000800 */
[----:B------:R-:W-:-:S04]  /*0240*/  IMAD.MOV.U32 R6, RZ, RZ, RZ ;  /* 0x000000ffff067224 */ /* 0x000fc800078e00ff */
[----:B------:R-:W-:-:S05]  /*0250*/  IMAD.HI R0, R7, -0x58224301, R6 ;  /* 0xa7ddbcff07007827 */ /* 0x000fca00078e0206 */
[----:B-1----:R-:W-:-:S04]  /*0260*/  SHF.R.U32.HI R5, RZ, 0x1f, R0 ;  /* 0x0000001fff057819 */ /* 0x002fc80000011600 */
[----:B------:R-:W-:-:S05]  /*0270*/  LEA.HI.SX32 R5, R0, R5, 0x13 ;  /* 0x0000000500057211 */ /* 0x000fca00078f9aff */
[----:B------:R-:W-:-:S04]  /*0280*/  IMAD R6, R5, -0x30cd, R7 ;  /* 0xffffcf3305067824 */ /* 0x000fc800078e0207 */
[----:B------:R-:W-:-:S04]  /*0290*/  IMAD R5, R5, 0x3c10, R6 ;  /* 0x00003c1005057824 */ /* 0x000fc800078e0206 */
[----:B------:R-:W-:-:S05]  /*02a0*/  IMAD.WIDE R2, R5, 0x4, R2 ;  /* 0x0000000405027825 */ /* 0x000fca00078e0202 */
[----:B0-----:R-:W-:Y:S01]  /*02b0*/  STG.E desc[UR6][R2.64], R9 ;  /* 0x0000000902007986 */ /* 0x001fe2000c101906 */
[----:B------:R-:W-:Y:S05]  /*02c0*/  EXIT ;  /* 0x000000000000794d */ /* 0x000fea0003800000 */
.L_x_0:
[----:B------:R-:W-:-:S00]  /*02d0*/  BRA `(.L_x_0) ;  /* 0xfffffffc00fc7947 */ /* 0x000fc0000383ffff */
[----:B------:R-:W-:-:S00]  /*02e0*/  NOP ;  /* 0x0000000000007918 */ /* 0x000fc00000000000 */
        /* <DEDUP_REMOVED lines=9> */
.L_x_1:


//--------------------- .nv.shared.triton_poi_fused_cat_1 --------------------------
	.section	.nv.shared.triton_poi_fused_cat_1,"aw",@nobits
	.sectionflags	@""
	.align	16
	.zero		1024


//--------------------- .nv.constant0.triton_poi_fused_cat_1 --------------------------
	.section	.nv.constant0.triton_poi_fused_cat_1,"a",@progbits
	.sectionflags	@""
	.align	4
.nv.constant0.triton_poi_fused_cat_1:
	.zero		548
